//
// Generated by NVIDIA NVVM Compiler
//
// Compiler Build ID: CL-36424714
// Cuda compilation tools, release 13.0, V13.0.88
// Based on NVVM 20.0.0
//

.version 9.0
.target sm_100
.address_size 64

	// .globl	_Z14hell_from__gpuv
.extern .func  (.param .b32 func_retval0) vprintf
(
	.param .b64 vprintf_param_0,
	.param .b64 vprintf_param_1
)
;
.global .align 1 .b8 $str[59] = {103, 112, 117, 58, 32, 104, 101, 108, 108, 111, 32, 119, 111, 114, 108, 100, 33, 32, 98, 108, 111, 99, 107, 40, 37, 100, 44, 32, 37, 100, 44, 32, 37, 100, 41, 32, 45, 45, 32, 116, 104, 114, 101, 97, 100, 40, 37, 100, 44, 32, 37, 100, 44, 32, 37, 100, 41, 10};

.visible .entry _Z14hell_from__gpuv()
{
	.local .align 8 .b8 	__local_depot0[24];
	.reg .b64 	%SP;
	.reg .b64 	%SPL;
	.reg .b32 	%r<9>;
	.reg .b64 	%rd<5>;

	mov.u64 	%SPL, __local_depot0;
	cvta.local.u64 	%SP, %SPL;
	add.u64 	%rd1, %SP, 0;
	add.u64 	%rd2, %SPL, 0;
	mov.u32 	%r1, %ctaid.x;
	mov.u32 	%r2, %ctaid.y;
	mov.u32 	%r3, %ctaid.z;
	mov.u32 	%r4, %tid.x;
	mov.u32 	%r5, %tid.y;
	mov.u32 	%r6, %tid.z;
	st.local.v2.u32 	[%rd2], {%r1, %r2};
	st.local.v2.u32 	[%rd2+8], {%r3, %r4};
	st.local.v2.u32 	[%rd2+16], {%r5, %r6};
	mov.u64 	%rd3, $str;
	cvta.global.u64 	%rd4, %rd3;
	{ // callseq 0, 0
	.param .b64 param0;
	st.param.b64 	[param0], %rd4;
	.param .b64 param1;
	st.param.b64 	[param1], %rd1;
	.param .b32 retval0;
	call.uni (retval0), 
	vprintf, 
	(
	param0, 
	param1
	);
	ld.param.b32 	%r7, [retval0];
	} // callseq 0
	ret;

}


// ===== COMPILED SASS (sm_100) =====

	.target	sm_100

	.elftype	@"ET_EXEC"


//--------------------- .note.nv.tkinfo           --------------------------
	.section	.note.nv.tkinfo,"",@"SHT_NOTE"
	.sectionflags	@"SHF_NOTE_NV_TKINFO"
	.tkinfo
        /*0018*/ 	.word	0x00000002
        /*0030*/ 	.string	""
        /*0030*/ 	.string	"ptxas"
        /*0030*/ 	.string	"Cuda compilation tools, release 13.0, V13.0.88"
        /*0030*/ 	.string	"Build cuda_13.0.r13.0/compiler.36424714_0"
        /*0030*/ 	.string	"-arch sm_100 -m 64 "



//--------------------- .note.nv.cuinfo           --------------------------
	.section	.note.nv.cuinfo,"",@"SHT_NOTE"
	.sectionflags	@"SHF_NOTE_NV_CUINFO"
        /*0018*/ 	.short	0x0002
        /*001a*/ 	.short	0x0064
        /*001c*/ 	.short	0x0082
	.zero		2


//--------------------- .nv.info                  --------------------------
	.section	.nv.info,"",@"SHT_CUDA_INFO"
	.align	4


	//----- nvinfo : EIATTR_REGCOUNT
	.align		4
        /*0000*/ 	.byte	0x04, 0x2f
        /*0002*/ 	.short	(.L_2 - .L_1)
	.align		4
.L_1:
        /*0004*/ 	.word	index@(_Z14hell_from__gpuv)
        /*0008*/ 	.word	0x00000018


	//----- nvinfo : EIATTR_FRAME_SIZE
	.align		4
.L_2:
        /*000c*/ 	.byte	0x04, 0x11
        /*000e*/ 	.short	(.L_4 - .L_3)
	.align		4
.L_3:
        /*0010*/ 	.word	index@(_Z14hell_from__gpuv)
        /*0014*/ 	.word	0x00000018


	//----- nvinfo : EIATTR_MIN_STACK_SIZE
	.align		4
.L_4:
        /*0018*/ 	.byte	0x04, 0x12
        /*001a*/ 	.short	(.L_6 - .L_5)
	.align		4
.L_5:
        /*001c*/ 	.word	index@(_Z14hell_from__gpuv)
        /*0020*/ 	.word	0x00000018
.L_6:


//--------------------- .nv.compat                --------------------------
	.section	.nv.compat,"",@"SHT_CUDA_COMPAT_INFO"
	.align	4
        /*0000*/ 	.byte	0x02, 0x09, 0x00, 0x00, 0x02, 0x02, 0x01, 0x00, 0x02, 0x05, 0x05, 0x00, 0x03, 0x07, 0x01, 0x01
        /*0010*/ 	.byte	0x02, 0x03, 0x00, 0x00, 0x02, 0x06, 0x01, 0x00, 0x04, 0x0b, 0x08, 0x00, 0x09, 0x00, 0x00, 0x00
        /*0020*/ 	.byte	0x00, 0x00, 0x00, 0x00


//--------------------- .nv.info._Z14hell_from__gpuv --------------------------
	.section	.nv.info._Z14hell_from__gpuv,"",@"SHT_CUDA_INFO"
	.sectionflags	@""
	.align	4


	//----- nvinfo : EIATTR_CUDA_API_VERSION
	.align		4
        /*0000*/ 	.byte	0x04, 0x37
        /*0002*/ 	.short	(.L_8 - .L_7)
.L_7:
        /*0004*/ 	.word	0x00000082


	//----- nvinfo : EIATTR_SPARSE_MMA_MASK
	.align		4
.L_8:
        /*0008*/ 	.byte	0x03, 0x50
        /*000a*/ 	.short	0x0000


	//----- nvinfo : EIATTR_MAXREG_COUNT
	.align		4
        /*000c*/ 	.byte	0x03, 0x1b
        /*000e*/ 	.short	0x00ff


	//----- nvinfo : EIATTR_EXTERNS
	.align		4
        /*0010*/ 	.byte	0x04, 0x0f
        /*0012*/ 	.short	(.L_10 - .L_9)


	//   ....[0]....
	.align		4
.L_9:
        /*0014*/ 	.word	index@(vprintf)


	//----- nvinfo : EIATTR_MERCURY_ISA_VERSION
	.align		4
.L_10:
        /*0018*/ 	.byte	0x03, 0x5f
        /*001a*/ 	.short	0x0101


	//----- nvinfo : EIATTR_VRC_CTA_INIT_COUNT
	.align		4
        /*001c*/ 	.byte	0x02, 0x4a
	.zero		1
	.zero		1


	//----- nvinfo : EIATTR_SYSCALL_OFFSETS
	.align		4
        /*0020*/ 	.byte	0x04, 0x46
        /*0022*/ 	.short	(.L_12 - .L_11)


	//   ....[0]....
.L_11:
        /*0024*/ 	.word	0x00000150


	//----- nvinfo : EIATTR_EXIT_INSTR_OFFSETS
	.align		4
.L_12:
        /*0028*/ 	.byte	0x04, 0x1c
        /*002a*/ 	.short	(.L_14 - .L_13)


	//   ....[0]....
.L_13:
        /*002c*/ 	.word	0x00000160


	//----- nvinfo : EIATTR_SW_WAR
	.align		4
.L_14:
        /*0030*/ 	.byte	0x04, 0x36
        /*0032*/ 	.short	(.L_16 - .L_15)
.L_15:
        /*0034*/ 	.word	0x00000008
.L_16:


//--------------------- .nv.callgraph             --------------------------
	.section	.nv.callgraph,"",@"SHT_CUDA_CALLGRAPH"
	.align	4
	.sectionentsize	8
	.align		4
        /*0000*/ 	.word	0x00000000
	.align		4
        /*0004*/ 	.word	0xffffffff
	.align		4
        /*0008*/ 	.word	index@(_Z14hell_from__gpuv)
	.align		4
        /*000c*/ 	.word	index@(vprintf)
	.align		4
        /*0010*/ 	.word	0x00000000
	.align		4
        /*0014*/ 	.word	0xfffffffe
	.align		4
        /*0018*/ 	.word	0x00000000
	.align		4
        /*001c*/ 	.word	0xfffffffd
	.align		4
        /*0020*/ 	.word	0x00000000
	.align		4
        /*0024*/ 	.word	0xfffffffc


//--------------------- .nv.constant4             --------------------------
	.section	.nv.constant4,"a",@progbits
	.align	8
	.align		8
.nv.constant4:
        /*0000*/ 	.dword	vprintf
	.align		8
        /*0008*/ 	.dword	$str


//--------------------- .text._Z14hell_from__gpuv --------------------------
	.section	.text._Z14hell_from__gpuv,"ax",@progbits
	.align	128
        .global         _Z14hell_from__gpuv
        .type           _Z14hell_from__gpuv,@function
        .size           _Z14hell_from__gpuv,(.L_x_2 - _Z14hell_from__gpuv)
        .other          _Z14hell_from__gpuv,@"STO_CUDA_ENTRY STV_DEFAULT"
_Z14hell_from__gpuv:
.text._Z14hell_from__gpuv:
[----:B------:R-:W0:Y:S01]  /*0000*/  LDC R1, c[0x0][0x37c] ;  /* 0x0000df00ff017b82 */ /* 0x000e220000000800 */
[----:B------:R-:W1:Y:S01]  /*0010*/  S2R R8, SR_CTAID.X ;  /* 0x0000000000087919 */ /* 0x000e620000002500 */
[----:B0-----:R-:W-:Y:S01]  /*0020*/  VIADD R1, R1, 0xffffffe8 ;  /* 0xffffffe801017836 */ /* 0x001fe20000000000 */
[----:B------:R-:W-:Y:S01]  /*0030*/  MOV R0, 0x0 ;  /* 0x0000000000007802 */ /* 0x000fe20000000f00 */
[----:B------:R-:W0:Y:S01]  /*0040*/  LDCU UR4, c[0x0][0x2f8] ;  /* 0x00005f00ff0477ac */ /* 0x000e220008000800 */
[----:B------:R-:W1:Y:S03]  /*0050*/  S2R R9, SR_CTAID.Y ;  /* 0x0000000000097919 */ /* 0x000e660000002600 */
[----:B------:R2:W3:Y:S01]  /*0060*/  LDC.64 R2, c[0x4][R0] ;  /* 0x0100000000027b82 */ /* 0x0004e20000000a00 */
[----:B------:R-:W4:Y:S01]  /*0070*/  LDCU.64 UR6, c[0x4][0x8] ;  /* 0x01000100ff0677ac */ /* 0x000f220008000a00 */
[----:B------:R-:W5:Y:S01]  /*0080*/  S2R R10, SR_CTAID.Z ;  /* 0x00000000000a7919 */ /* 0x000f620000002700 */
[----:B------:R-:W2:Y:S01]  /*0090*/  LDCU UR5, c[0x0][0x2fc] ;  /* 0x00005f80ff0577ac */ /* 0x000ea20008000800 */
[----:B------:R-:W5:Y:S01]  /*00a0*/  S2R R11, SR_TID.X ;  /* 0x00000000000b7919 */ /* 0x000f620000002100 */
[----:B------:R-:W5:Y:S01]  /*00b0*/  S2R R12, SR_TID.Y ;  /* 0x00000000000c7919 */ /* 0x000f620000002200 */
[----:B------:R-:W5:Y:S01]  /*00c0*/  S2R R13, SR_TID.Z ;  /* 0x00000000000d7919 */ /* 0x000f620000002300 */
[----:B0-----:R-:W-:Y:S01]  /*00d0*/  IADD3 R6, P0, PT, R1, UR4, RZ ;  /* 0x0000000401067c10 */ /* 0x001fe2000ff1e0ff */
[----:B----4-:R-:W-:Y:S01]  /*00e0*/  IMAD.U32 R4, RZ, RZ, UR6 ;  /* 0x00000006ff047e24 */ /* 0x010fe2000f8e00ff */
[----:B------:R-:W-:-:S03]  /*00f0*/  MOV R5, UR7 ;  /* 0x0000000700057c02 */ /* 0x000fc60008000f00 */
[----:B--2---:R-:W-:Y:S01]  /*0100*/  IMAD.X R7, RZ, RZ, UR5, P0 ;  /* 0x00000005ff077e24 */ /* 0x004fe200080e06ff */
[----:B-1----:R0:W-:Y:S04]  /*0110*/  STL.64 [R1], R8 ;  /* 0x0000000801007387 */ /* 0x0021e80000100a00 */
[----:B-----5:R0:W-:Y:S04]  /*0120*/  STL.64 [R1+0x8], R10 ;  /* 0x0000080a01007387 */ /* 0x0201e80000100a00 */
[----:B------:R0:W-:Y:S02]  /*0130*/  STL.64 [R1+0x10], R12 ;  /* 0x0000100c01007387 */ /* 0x0001e40000100a00 */
[----:B------:R-:W-:-:S07]  /*0140*/  LEPC R20, `(.L_x_0) ;  /* 0x000000001014794e */ /* 0x000fce0000000000 */
[----:B0--3--:R-:W-:Y:S05]  /*0150*/  CALL.ABS.NOINC R2 ;  /* 0x0000000002007343 */ /* 0x009fea0003c00000 */
.L_x_0:
[----:B------:R-:W-:Y:S05]  /*0160*/  EXIT ;  /* 0x000000000000794d */ /* 0x000fea0003800000 */
.L_x_1:
[----:B------:R-:W-:-:S00]  /*0170*/  BRA `(.L_x_1) ;  /* 0xfffffffc00fc7947 */ /* 0x000fc0000383ffff */
[----:B------:R-:W-:-:S00]  /*0180*/  NOP ;  /* 0x0000000000007918 */ /* 0x000fc00000000000 */
[----:B------:R-:W-:-:S00]  /*0190*/  NOP ;  /* 0x0000000000007918 */ /* 0x000fc00000000000 */
[----:B------:R-:W-:-:S00]  /*01a0*/  NOP ;  /* 0x0000000000007918 */ /* 0x000fc00000000000 */
[----:B------:R-:W-:-:S00]  /*01b0*/  NOP ;  /* 0x0000000000007918 */ /* 0x000fc00000000000 */
[----:B------:R-:W-:-:S00]  /*01c0*/  NOP ;  /* 0x0000000000007918 */ /* 0x000fc00000000000 */
[----:B------:R-:W-:-:S00]  /*01d0*/  NOP ;  /* 0x0000000000007918 */ /* 0x000fc00000000000 */
[----:B------:R-:W-:-:S00]  /*01e0*/  NOP ;  /* 0x0000000000007918 */ /* 0x000fc00000000000 */
[----:B------:R-:W-:-:S00]  /*01f0*/  NOP ;  /* 0x0000000000007918 */ /* 0x000fc00000000000 */
.L_x_2:


//--------------------- .nv.global.init           --------------------------
	.section	.nv.global.init,"aw",@progbits
.nv.global.init:
	.type		$str,@object
	.size		$str,(.L_0 - $str)
$str:
        /*0000*/ 	.byte	0x67, 0x70, 0x75, 0x3a, 0x20, 0x68, 0x65, 0x6c, 0x6c, 0x6f, 0x20, 0x77, 0x6f, 0x72, 0x6c, 0x64
        /*0010*/ 	.byte	0x21, 0x20, 0x62, 0x6c, 0x6f, 0x63, 0x6b, 0x28, 0x25, 0x64, 0x2c, 0x20, 0x25, 0x64, 0x2c, 0x20
        /*0020*/ 	.byte	0x25, 0x64, 0x29, 0x20, 0x2d, 0x2d, 0x20, 0x74, 0x68, 0x72, 0x65, 0x61, 0x64, 0x28, 0x25, 0x64
        /*0030*/ 	.byte	0x2c, 0x20, 0x25, 0x64, 0x2c, 0x20, 0x25, 0x64, 0x29, 0x0a, 0x00
.L_0:


//--------------------- .nv.shared.reserved.0     --------------------------
	.section	.nv.shared.reserved.0,"aw",@nobits
	.weak		__nv_reservedSMEM_offset_0_alias
	.size		__nv_reservedSMEM_offset_0_alias, 0, 64
	.other		__nv_reservedSMEM_offset_0_alias,@"STO_CUDA_RESERVED_SHARED STV_DEFAULT"
__nv_reservedSMEM_offset_0_alias:
	.zero		0
	.zero		64


//--------------------- .nv.constant0._Z14hell_from__gpuv --------------------------
	.section	.nv.constant0._Z14hell_from__gpuv,"a",@progbits
	.sectionflags	@""
	.align	4
.nv.constant0._Z14hell_from__gpuv:
	.zero		896


//--------------------- SYMBOLS --------------------------

	.type		.nv.reservedSmem.offset0,@object
	.size		.nv.reservedSmem.offset0,0x4
	.type		vprintf,@function
